//
// Generated by NVIDIA NVVM Compiler
//
// Compiler Build ID: CL-36424714
// Cuda compilation tools, release 13.0, V13.0.88
// Based on NVVM 20.0.0
//

.version 9.0
.target sm_100
.address_size 64

	// .globl	_Z11wmma_kernelP6__halfS0_Pf

.visible .entry _Z11wmma_kernelP6__halfS0_Pf(
	.param .u64 .ptr .align 1 _Z11wmma_kernelP6__halfS0_Pf_param_0,
	.param .u64 .ptr .align 1 _Z11wmma_kernelP6__halfS0_Pf_param_1,
	.param .u64 .ptr .align 1 _Z11wmma_kernelP6__halfS0_Pf_param_2
)
{
	.reg .b32 	%r<18>;
	.reg .b32 	%f<10>;
	.reg .b64 	%rd<7>;

	ld.param.u64 	%rd1, [_Z11wmma_kernelP6__halfS0_Pf_param_0];
	ld.param.u64 	%rd2, [_Z11wmma_kernelP6__halfS0_Pf_param_1];
	ld.param.u64 	%rd3, [_Z11wmma_kernelP6__halfS0_Pf_param_2];
	cvta.to.global.u64 	%rd4, %rd1;
	cvta.to.global.u64 	%rd5, %rd2;
	cvta.to.global.u64 	%rd6, %rd3;
	mov.b32 	%r1, 16;
	wmma.load.a.sync.aligned.row.m16n16k16.global.f16 	{%r2, %r3, %r4, %r5, %r6, %r7, %r8, %r9}, [%rd4], %r1;
	wmma.load.b.sync.aligned.row.m16n16k16.global.f16 	{%r10, %r11, %r12, %r13, %r14, %r15, %r16, %r17}, [%rd5], %r1;
	mov.f32 	%f1, 0f00000000;
	wmma.mma.sync.aligned.row.row.m16n16k16.f32.f32 {%f2, %f3, %f4, %f5, %f6, %f7, %f8, %f9}, {%r2, %r3, %r4, %r5, %r6, %r7, %r8, %r9}, {%r10, %r11, %r12, %r13, %r14, %r15, %r16, %r17}, {%f1, %f1, %f1, %f1, %f1, %f1, %f1, %f1};
	wmma.store.d.sync.aligned.row.m16n16k16.global.f32 	[%rd6], {%f2, %f3, %f4, %f5, %f6, %f7, %f8, %f9}, %r1;
	ret;

}


// ===== COMPILED SASS (sm_100) =====

	.target	sm_100

	.elftype	@"ET_EXEC"


//--------------------- .note.nv.tkinfo           --------------------------
	.section	.note.nv.tkinfo,"",@"SHT_NOTE"
	.sectionflags	@"SHF_NOTE_NV_TKINFO"
	.tkinfo
        /*0018*/ 	.word	0x00000002
        /*0030*/ 	.string	""
        /*0030*/ 	.string	"ptxas"
        /*0030*/ 	.string	"Cuda compilation tools, release 13.0, V13.0.88"
        /*0030*/ 	.string	"Build cuda_13.0.r13.0/compiler.36424714_0"
        /*0030*/ 	.string	"-arch sm_100 -m 64 "



//--------------------- .note.nv.cuinfo           --------------------------
	.section	.note.nv.cuinfo,"",@"SHT_NOTE"
	.sectionflags	@"SHF_NOTE_NV_CUINFO"
        /*0018*/ 	.short	0x0002
        /*001a*/ 	.short	0x0064
        /*001c*/ 	.short	0x0082
	.zero		2


//--------------------- .nv.info                  --------------------------
	.section	.nv.info,"",@"SHT_CUDA_INFO"
	.align	4


	//----- nvinfo : EIATTR_REGCOUNT
	.align		4
        /*0000*/ 	.byte	0x04, 0x2f
        /*0002*/ 	.short	(.L_1 - .L_0)
	.align		4
.L_0:
        /*0004*/ 	.word	index@(_Z11wmma_kernelP6__halfS0_Pf)
        /*0008*/ 	.word	0x0000001a


	//----- nvinfo : EIATTR_FRAME_SIZE
	.align		4
.L_1:
        /*000c*/ 	.byte	0x04, 0x11
        /*000e*/ 	.short	(.L_3 - .L_2)
	.align		4
.L_2:
        /*0010*/ 	.word	index@(_Z11wmma_kernelP6__halfS0_Pf)
        /*0014*/ 	.word	0x00000000


	//----- nvinfo : EIATTR_MIN_STACK_SIZE
	.align		4
.L_3:
        /*0018*/ 	.byte	0x04, 0x12
        /*001a*/ 	.short	(.L_5 - .L_4)
	.align		4
.L_4:
        /*001c*/ 	.word	index@(_Z11wmma_kernelP6__halfS0_Pf)
        /*0020*/ 	.word	0x00000000
.L_5:


//--------------------- .nv.compat                --------------------------
	.section	.nv.compat,"",@"SHT_CUDA_COMPAT_INFO"
	.align	4
        /*0000*/ 	.byte	0x02, 0x09, 0x00, 0x00, 0x02, 0x02, 0x01, 0x00, 0x02, 0x05, 0x05, 0x00, 0x03, 0x07, 0x01, 0x01
        /*0010*/ 	.byte	0x02, 0x03, 0x00, 0x00, 0x02, 0x06, 0x01, 0x00, 0x04, 0x0b, 0x08, 0x00, 0x09, 0x00, 0x00, 0x00
        /*0020*/ 	.byte	0x00, 0x00, 0x00, 0x00


//--------------------- .nv.info._Z11wmma_kernelP6__halfS0_Pf --------------------------
	.section	.nv.info._Z11wmma_kernelP6__halfS0_Pf,"",@"SHT_CUDA_INFO"
	.sectionflags	@""
	.align	4


	//----- nvinfo : EIATTR_CUDA_API_VERSION
	.align		4
        /*0000*/ 	.byte	0x04, 0x37
        /*0002*/ 	.short	(.L_7 - .L_6)
.L_6:
        /*0004*/ 	.word	0x00000082


	//----- nvinfo : EIATTR_KPARAM_INFO
	.align		4
.L_7:
        /*0008*/ 	.byte	0x04, 0x17
        /*000a*/ 	.short	(.L_9 - .L_8)
.L_8:
        /*000c*/ 	.word	0x00000000
        /*0010*/ 	.short	0x0002
        /*0012*/ 	.short	0x0010
        /*0014*/ 	.byte	0x00, 0xf5, 0x21, 0x00


	//----- nvinfo : EIATTR_KPARAM_INFO
	.align		4
.L_9:
        /*0018*/ 	.byte	0x04, 0x17
        /*001a*/ 	.short	(.L_11 - .L_10)
.L_10:
        /*001c*/ 	.word	0x00000000
        /*0020*/ 	.short	0x0001
        /*0022*/ 	.short	0x0008
        /*0024*/ 	.byte	0x00, 0xf5, 0x21, 0x00


	//----- nvinfo : EIATTR_KPARAM_INFO
	.align		4
.L_11:
        /*0028*/ 	.byte	0x04, 0x17
        /*002a*/ 	.short	(.L_13 - .L_12)
.L_12:
        /*002c*/ 	.word	0x00000000
        /*0030*/ 	.short	0x0000
        /*0032*/ 	.short	0x0000
        /*0034*/ 	.byte	0x00, 0xf5, 0x21, 0x00


	//----- nvinfo : EIATTR_SPARSE_MMA_MASK
	.align		4
.L_13:
        /*0038*/ 	.byte	0x03, 0x50
        /*003a*/ 	.short	0x0000


	//----- nvinfo : EIATTR_WMMA_USED
	.align		4
        /*003c*/ 	.byte	0x01, 0x2b
	.zero		2


	//----- nvinfo : EIATTR_MAXREG_COUNT
	.align		4
        /*0040*/ 	.byte	0x03, 0x1b
        /*0042*/ 	.short	0x00ff


	//----- nvinfo : EIATTR_MERCURY_ISA_VERSION
	.align		4
        /*0044*/ 	.byte	0x03, 0x5f
        /*0046*/ 	.short	0x0101


	//----- nvinfo : EIATTR_VRC_CTA_INIT_COUNT
	.align		4
        /*0048*/ 	.byte	0x02, 0x4a
	.zero		1
	.zero		1


	//----- nvinfo : EIATTR_EXIT_INSTR_OFFSETS
	.align		4
        /*004c*/ 	.byte	0x04, 0x1c
        /*004e*/ 	.short	(.L_15 - .L_14)


	//   ....[0]....
.L_14:
        /*0050*/ 	.word	0x00000210


	//----- nvinfo : EIATTR_CBANK_PARAM_SIZE
	.align		4
.L_15:
        /*0054*/ 	.byte	0x03, 0x19
        /*0056*/ 	.short	0x0018


	//----- nvinfo : EIATTR_PARAM_CBANK
	.align		4
        /*0058*/ 	.byte	0x04, 0x0a
        /*005a*/ 	.short	(.L_17 - .L_16)
	.align		4
.L_16:
        /*005c*/ 	.word	index@(.nv.constant0._Z11wmma_kernelP6__halfS0_Pf)
        /*0060*/ 	.short	0x0380
        /*0062*/ 	.short	0x0018


	//----- nvinfo : EIATTR_SW_WAR
	.align		4
.L_17:
        /*0064*/ 	.byte	0x04, 0x36
        /*0066*/ 	.short	(.L_19 - .L_18)
.L_18:
        /*0068*/ 	.word	0x00000008
.L_19:


//--------------------- .nv.callgraph             --------------------------
	.section	.nv.callgraph,"",@"SHT_CUDA_CALLGRAPH"
	.align	4
	.sectionentsize	8
	.align		4
        /*0000*/ 	.word	0x00000000
	.align		4
        /*0004*/ 	.word	0xffffffff
	.align		4
        /*0008*/ 	.word	0x00000000
	.align		4
        /*000c*/ 	.word	0xfffffffe
	.align		4
        /*0010*/ 	.word	0x00000000
	.align		4
        /*0014*/ 	.word	0xfffffffd
	.align		4
        /*0018*/ 	.word	0x00000000
	.align		4
        /*001c*/ 	.word	0xfffffffc


//--------------------- .text._Z11wmma_kernelP6__halfS0_Pf --------------------------
	.section	.text._Z11wmma_kernelP6__halfS0_Pf,"ax",@progbits
	.align	128
        .global         _Z11wmma_kernelP6__halfS0_Pf
        .type           _Z11wmma_kernelP6__halfS0_Pf,@function
        .size           _Z11wmma_kernelP6__halfS0_Pf,(.L_x_1 - _Z11wmma_kernelP6__halfS0_Pf)
        .other          _Z11wmma_kernelP6__halfS0_Pf,@"STO_CUDA_ENTRY STV_DEFAULT"
_Z11wmma_kernelP6__halfS0_Pf:
.text._Z11wmma_kernelP6__halfS0_Pf:
[----:B------:R-:W-:Y:S01]  /*0000*/  LDC R1, c[0x0][0x37c] ;  /* 0x0000df00ff017b82 */ /* 0x000fe20000000800 */
[----:B------:R-:W0:Y:S01]  /*0010*/  S2R R5, SR_LANEID ;  /* 0x0000000000057919 */ /* 0x000e220000000000 */
[----:B------:R-:W1:Y:S01]  /*0020*/  LDCU.128 UR8, c[0x0][0x380] ;  /* 0x00007000ff0877ac */ /* 0x000e620008000c00 */
[----:B------:R-:W-:Y:S01]  /*0030*/  IMAD.MOV.U32 R3, RZ, RZ, RZ ;  /* 0x000000ffff037224 */ /* 0x000fe200078e00ff */
[----:B------:R-:W2:Y:S01]  /*0040*/  LDCU.64 UR4, c[0x0][0x358] ;  /* 0x00006b00ff0477ac */ /* 0x000ea20008000a00 */
[----:B------:R-:W3:Y:S01]  /*0050*/  LDCU.64 UR6, c[0x0][0x390] ;  /* 0x00007200ff0677ac */ /* 0x000ee20008000a00 */
[----:B0-----:R-:W-:Y:S02]  /*0060*/  LOP3.LUT R2, R5, 0x3, RZ, 0xc0, !PT ;  /* 0x0000000305027812 */ /* 0x001fe400078ec0ff */
[----:B------:R-:W-:-:S05]  /*0070*/  SHF.R.U32.HI R5, RZ, 0x2, R5 ;  /* 0x00000002ff057819 */ /* 0x000fca0000011605 */
[----:B------:R-:W-:-:S03]  /*0080*/  IMAD.WIDE.U32 R2, R5, 0x8, R2 ;  /* 0x0000000805027825 */ /* 0x000fc600078e0002 */
[----:B-1----:R-:W-:-:S04]  /*0090*/  LEA R10, P0, R2, UR10, 0x2 ;  /* 0x0000000a020a7c11 */ /* 0x002fc8000f8010ff */
[----:B------:R-:W-:-:S05]  /*00a0*/  LEA.HI.X R11, R2, UR11, R3, 0x2, P0 ;  /* 0x0000000b020b7c11 */ /* 0x000fca00080f1403 */
[----:B--2---:R-:W2:Y:S04]  /*00b0*/  LDG.E R0, desc[UR4][R10.64] ;  /* 0x000000040a007981 */ /* 0x004ea8000c1e1900 */
[----:B------:R-:W4:Y:S04]  /*00c0*/  LDG.E R12, desc[UR4][R10.64+0x100] ;  /* 0x000100040a0c7981 */ /* 0x000f28000c1e1900 */
[----:B------:R-:W5:Y:S04]  /*00d0*/  LDG.E R13, desc[UR4][R10.64+0x10] ;  /* 0x000010040a0d7981 */ /* 0x000f68000c1e1900 */
[----:B------:R-:W3:Y:S01]  /*00e0*/  LDG.E R14, desc[UR4][R10.64+0x110] ;  /* 0x000110040a0e7981 */ /* 0x000ee2000c1e1900 */
[----:B------:R-:W-:-:S04]  /*00f0*/  LEA R8, P0, R2, UR8, 0x2 ;  /* 0x0000000802087c11 */ /* 0x000fc8000f8010ff */
[----:B------:R-:W-:-:S05]  /*0100*/  LEA.HI.X R9, R2, UR9, R3, 0x2, P0 ;  /* 0x0000000902097c11 */ /* 0x000fca00080f1403 */
[----:B------:R-:W3:Y:S04]  /*0110*/  LDG.E R4, desc[UR4][R8.64] ;  /* 0x0000000408047981 */ /* 0x000ee8000c1e1900 */
[----:B------:R-:W3:Y:S04]  /*0120*/  LDG.E R5, desc[UR4][R8.64+0x100] ;  /* 0x0001000408057981 */ /* 0x000ee8000c1e1900 */
[----:B------:R-:W3:Y:S04]  /*0130*/  LDG.E R6, desc[UR4][R8.64+0x10] ;  /* 0x0000100408067981 */ /* 0x000ee8000c1e1900 */
[----:B------:R-:W3:Y:S04]  /*0140*/  LDG.E R7, desc[UR4][R8.64+0x110] ;  /* 0x0001100408077981 */ /* 0x000ee8000c1e1900 */
[----:B--2---:R-:W-:Y:S04]  /*0150*/  MOVM.16.MT88 R16, R0 ;  /* 0x000000000010723a */ /* 0x004fe80000000000 */
[----:B----4-:R-:W0:Y:S04]  /*0160*/  MOVM.16.MT88 R17, R12 ;  /* 0x000000000c11723a */ /* 0x010e280000000000 */
[----:B-----5:R-:W-:Y:S04]  /*0170*/  MOVM.16.MT88 R18, R13 ;  /* 0x000000000d12723a */ /* 0x020fe80000000000 */
[----:B---3--:R-:W1:Y:S01]  /*0180*/  MOVM.16.MT88 R19, R14 ;  /* 0x000000000e13723a */ /* 0x008e620000000000 */
[C---:B0-----:R-:W-:Y:S08]  /*0190*/  HMMA.16816.F32 R20, R4.reuse, R16, RZ ;  /* 0x000000100414723c */ /* 0x041ff000000018ff */
[----:B-1----:R-:W-:Y:S01]  /*01a0*/  HMMA.16816.F32 R16, R4, R18, RZ ;  /* 0x000000120410723c */ /* 0x002fe200000018ff */
[----:B------:R-:W-:-:S04]  /*01b0*/  LEA R4, P0, R2, UR6, 0x3 ;  /* 0x0000000602047c11 */ /* 0x000fc8000f8018ff */
[----:B------:R-:W-:-:S06]  /*01c0*/  LEA.HI.X R5, R2, UR7, R3, 0x3, P0 ;  /* 0x0000000702057c11 */ /* 0x000fcc00080f1c03 */
[----:B------:R-:W-:Y:S04]  /*01d0*/  STG.E.64 desc[UR4][R4.64], R20 ;  /* 0x0000001404007986 */ /* 0x000fe8000c101b04 */
[----:B------:R-:W-:Y:S04]  /*01e0*/  STG.E.64 desc[UR4][R4.64+0x200], R22 ;  /* 0x0002001604007986 */ /* 0x000fe8000c101b04 */
[----:B------:R-:W-:Y:S04]  /*01f0*/  STG.E.64 desc[UR4][R4.64+0x20], R16 ;  /* 0x0000201004007986 */ /* 0x000fe8000c101b04 */
[----:B------:R-:W-:Y:S01]  /*0200*/  STG.E.64 desc[UR4][R4.64+0x220], R18 ;  /* 0x0002201204007986 */ /* 0x000fe2000c101b04 */
[----:B------:R-:W-:Y:S05]  /*0210*/  EXIT ;  /* 0x000000000000794d */ /* 0x000fea0003800000 */
.L_x_0:
[----:B------:R-:W-:-:S00]  /*0220*/  BRA `(.L_x_0) ;  /* 0xfffffffc00fc7947 */ /* 0x000fc0000383ffff */
[----:B------:R-:W-:-:S00]  /*0230*/  NOP ;  /* 0x0000000000007918 */ /* 0x000fc00000000000 */
        /* <DEDUP_REMOVED lines=12> */
.L_x_1:


//--------------------- .nv.shared.reserved.0     --------------------------
	.section	.nv.shared.reserved.0,"aw",@nobits
	.weak		__nv_reservedSMEM_offset_0_alias
	.size		__nv_reservedSMEM_offset_0_alias, 0, 64
	.other		__nv_reservedSMEM_offset_0_alias,@"STO_CUDA_RESERVED_SHARED STV_DEFAULT"
__nv_reservedSMEM_offset_0_alias:
	.zero		0
	.zero		64


//--------------------- .nv.constant0._Z11wmma_kernelP6__halfS0_Pf --------------------------
	.section	.nv.constant0._Z11wmma_kernelP6__halfS0_Pf,"a",@progbits
	.sectionflags	@""
	.align	4
.nv.constant0._Z11wmma_kernelP6__halfS0_Pf:
	.zero		920


//--------------------- SYMBOLS --------------------------

	.type		.nv.reservedSmem.offset0,@object
	.size		.nv.reservedSmem.offset0,0x4
